	.headerflags	@"EF_CUDA_TEXMODE_UNIFIED EF_CUDA_64BIT_ADDRESS EF_CUDA_ACCELERATORS EF_CUDA_SM90 EF_CUDA_VIRTUAL_SM(EF_CUDA_SM90)"
	.elftype	@"ET_EXEC"


//--------------------- .nv.info                  --------------------------
	.section	.nv.info,"",@"SHT_CUDA_INFO"
	.align	4


	//----- nvinfo : EIATTR_REGCOUNT
	.align		4
        /*0000*/ 	.byte	0x04, 0x2f
        /*0002*/ 	.short	(.L_1 - .L_0)
	.align		4
.L_0:
        /*0004*/ 	.word	index@(triton_poi_fused__unsafe_index_add_mul_sub_50)
        /*0008*/ 	.word	0x00000019


	//----- nvinfo : EIATTR_MIN_STACK_SIZE
	.align		4
.L_1:
        /*000c*/ 	.byte	0x04, 0x12
        /*000e*/ 	.short	(.L_3 - .L_2)
	.align		4
.L_2:
        /*0010*/ 	.word	index@(triton_poi_fused__unsafe_index_add_mul_sub_50)
        /*0014*/ 	.word	0x00000000


	//----- nvinfo : EIATTR_FRAME_SIZE
	.align		4
.L_3:
        /*0018*/ 	.byte	0x04, 0x11
        /*001a*/ 	.short	(.L_5 - .L_4)
	.align		4
.L_4:
        /*001c*/ 	.word	index@(triton_poi_fused__unsafe_index_add_mul_sub_50)
        /*0020*/ 	.word	0x00000000


	//----- nvinfo : EIATTR_MIN_STACK_SIZE
	.align		4
.L_5:
        /*0024*/ 	.byte	0x04, 0x12
        /*0026*/ 	.short	(.L_7 - .L_6)
	.align		4
.L_6:
        /*0028*/ 	.word	index@(triton_poi_fused__unsafe_index_add_mul_sub_50)
        /*002c*/ 	.word	0x00000000
.L_7:


//--------------------- .nv.info.triton_poi_fused__unsafe_index_add_mul_sub_50 --------------------------
	.section	.nv.info.triton_poi_fused__unsafe_index_add_mul_sub_50,"",@"SHT_CUDA_INFO"
	.sectionflags	@""
	.align	4


	//----- nvinfo : EIATTR_CUDA_API_VERSION
	.align		4
        /*0000*/ 	.byte	0x04, 0x37
        /*0002*/ 	.short	(.L_9 - .L_8)
.L_8:
        /*0004*/ 	.word	0x0000007c


	//----- nvinfo : EIATTR_KPARAM_INFO
	.align		4
.L_9:
        /*0008*/ 	.byte	0x04, 0x17
        /*000a*/ 	.short	(.L_11 - .L_10)
.L_10:
        /*000c*/ 	.word	0x00000000
        /*0010*/ 	.short	0x0006
        /*0012*/ 	.short	0x0030
        /*0014*/ 	.byte	0x00, 0xf0, 0x11, 0x00


	//----- nvinfo : EIATTR_KPARAM_INFO
	.align		4
.L_11:
        /*0018*/ 	.byte	0x04, 0x17
        /*001a*/ 	.short	(.L_13 - .L_12)
.L_12:
        /*001c*/ 	.word	0x00000000
        /*0020*/ 	.short	0x0005
        /*0022*/ 	.short	0x0028
        /*0024*/ 	.byte	0x00, 0xf4, 0x21, 0x00


	//----- nvinfo : EIATTR_KPARAM_INFO
	.align		4
.L_13:
        /*0028*/ 	.byte	0x04, 0x17
        /*002a*/ 	.short	(.L_15 - .L_14)
.L_14:
        /*002c*/ 	.word	0x00000000
        /*0030*/ 	.short	0x0004
        /*0032*/ 	.short	0x0020
        /*0034*/ 	.byte	0x00, 0xf4, 0x21, 0x00


	//----- nvinfo : EIATTR_KPARAM_INFO
	.align		4
.L_15:
        /*0038*/ 	.byte	0x04, 0x17
        /*003a*/ 	.short	(.L_17 - .L_16)
.L_16:
        /*003c*/ 	.word	0x00000000
        /*0040*/ 	.short	0x0003
        /*0042*/ 	.short	0x0018
        /*0044*/ 	.byte	0x00, 0xf4, 0x21, 0x00


	//----- nvinfo : EIATTR_KPARAM_INFO
	.align		4
.L_17:
        /*0048*/ 	.byte	0x04, 0x17
        /*004a*/ 	.short	(.L_19 - .L_18)
.L_18:
        /*004c*/ 	.word	0x00000000
        /*0050*/ 	.short	0x0002
        /*0052*/ 	.short	0x0010
        /*0054*/ 	.byte	0x00, 0xf4, 0x21, 0x00


	//----- nvinfo : EIATTR_KPARAM_INFO
	.align		4
.L_19:
        /*0058*/ 	.byte	0x04, 0x17
        /*005a*/ 	.short	(.L_21 - .L_20)
.L_20:
        /*005c*/ 	.word	0x00000000
        /*0060*/ 	.short	0x0001
        /*0062*/ 	.short	0x0008
        /*0064*/ 	.byte	0x00, 0xf4, 0x21, 0x00


	//----- nvinfo : EIATTR_KPARAM_INFO
	.align		4
.L_21:
        /*0068*/ 	.byte	0x04, 0x17
        /*006a*/ 	.short	(.L_23 - .L_22)
.L_22:
        /*006c*/ 	.word	0x00000000
        /*0070*/ 	.short	0x0000
        /*0072*/ 	.short	0x0000
        /*0074*/ 	.byte	0x00, 0xf4, 0x21, 0x00


	//----- nvinfo : EIATTR_SPARSE_MMA_MASK
	.align		4
.L_23:
        /*0078*/ 	.byte	0x03, 0x50
        /*007a*/ 	.short	0x0000


	//----- nvinfo : EIATTR_MAXREG_COUNT
	.align		4
        /*007c*/ 	.byte	0x03, 0x1b
        /*007e*/ 	.short	0x00ff


	//----- nvinfo : EIATTR_EXIT_INSTR_OFFSETS
	.align		4
        /*0080*/ 	.byte	0x04, 0x1c
        /*0082*/ 	.short	(.L_25 - .L_24)


	//   ....[0]....
.L_24:
        /*0084*/ 	.word	0x000004e0


	//----- nvinfo : EIATTR_REQNTID
	.align		4
.L_25:
        /*0088*/ 	.byte	0x04, 0x10
        /*008a*/ 	.short	(.L_27 - .L_26)
.L_26:
        /*008c*/ 	.word	0x00000100
        /*0090*/ 	.word	0x00000001
        /*0094*/ 	.word	0x00000001


	//----- nvinfo : EIATTR_CBANK_PARAM_SIZE
	.align		4
.L_27:
        /*0098*/ 	.byte	0x03, 0x19
        /*009a*/ 	.short	0x0034


	//----- nvinfo : EIATTR_PARAM_CBANK
	.align		4
        /*009c*/ 	.byte	0x04, 0x0a
        /*009e*/ 	.short	(.L_29 - .L_28)
	.align		4
.L_28:
        /*00a0*/ 	.word	index@(.nv.constant0.triton_poi_fused__unsafe_index_add_mul_sub_50)
        /*00a4*/ 	.short	0x0210
        /*00a6*/ 	.short	0x0034


	//----- nvinfo : EIATTR_SW_WAR
	.align		4
.L_29:
        /*00a8*/ 	.byte	0x04, 0x36
        /*00aa*/ 	.short	(.L_31 - .L_30)
.L_30:
        /*00ac*/ 	.word	0x00000008
.L_31:


//--------------------- .nv.callgraph             --------------------------
	.section	.nv.callgraph,"",@"SHT_CUDA_CALLGRAPH"
	.align	4
	.sectionentsize	8
	.align		4
        /*0000*/ 	.word	0x00000000
	.align		4
        /*0004*/ 	.word	0xffffffff
	.align		4
        /*0008*/ 	.word	0x00000000
	.align		4
        /*000c*/ 	.word	0xfffffffe
	.align		4
        /*0010*/ 	.word	0x00000000
	.align		4
        /*0014*/ 	.word	0xfffffffd
	.align		4
        /*0018*/ 	.word	0x00000000
	.align		4
        /*001c*/ 	.word	0xfffffffc


//--------------------- .text.triton_poi_fused__unsafe_index_add_mul_sub_50 --------------------------
	.section	.text.triton_poi_fused__unsafe_index_add_mul_sub_50,"ax",@progbits
	.align	128
        .global         triton_poi_fused__unsafe_index_add_mul_sub_50
        .type           triton_poi_fused__unsafe_index_add_mul_sub_50,@function
        .size           triton_poi_fused__unsafe_index_add_mul_sub_50,(.L_x_1 - triton_poi_fused__unsafe_index_add_mul_sub_50)
        .other          triton_poi_fused__unsafe_index_add_mul_sub_50,@"STO_CUDA_ENTRY STV_DEFAULT"
triton_poi_fused__unsafe_index_add_mul_sub_50:
.text.triton_poi_fused__unsafe_index_add_mul_sub_50:
[----:B------:R-:W-:Y:S01]  /*0000*/  LDC R1, c[0x0][0x28] ;  /* 0x00000a00ff017b82 */ /* 0x000fe20000000800 */
[----:B------:R-:W1:Y:S07]  /*0010*/  S2R R0, SR_TID.X ;  /* 0x0000000000007919 */ /* 0x000e6e0000002100 */
[----:B------:R-:W2:Y:S01]  /*0020*/  LDC.64 R14, c[0x0][0x210] ;  /* 0x00008400ff0e7b82 */ /* 0x000ea20000000a00 */
[----:B------:R-:W-:Y:S01]  /*0030*/  ULDC.64 UR4, c[0x0][0x208] ;  /* 0x0000820000047ab9 */ /* 0x000fe20000000a00 */
[----:B------:R-:W-:Y:S01]  /*0040*/  ULDC.64 UR6, c[0x0][0x220] ;  /* 0x0000880000067ab9 */ /* 0x000fe20000000a00 */
[----:B------:R-:W3:Y:S05]  /*0050*/  S2R R3, SR_CTAID.X ;  /* 0x0000000000037919 */ /* 0x000eea0000002500 */
[----:B------:R-:W4:Y:S01]  /*0060*/  LDC.64 R8, c[0x0][0x218] ;  /* 0x00008600ff087b82 */ /* 0x000f220000000a00 */
[----:B-1----:R-:W-:-:S05]  /*0070*/  IMAD.SHL.U32 R0, R0, 0x2, RZ ;  /* 0x0000000200007824 */ /* 0x002fca00078e00ff */
[----:B------:R-:W-:-:S05]  /*0080*/  LOP3.LUT R0, R0, 0x1fe, RZ, 0xc0, !PT ;  /* 0x000001fe00007812 */ /* 0x000fca00078ec0ff */
[----:B---3--:R-:W-:-:S05]  /*0090*/  IMAD R0, R3, 0x200, R0 ;  /* 0x0000020003007824 */ /* 0x008fca00078e0200 */
[----:B------:R-:W-:-:S04]  /*00a0*/  SHF.R.S32.HI R5, RZ, 0x1f, R0 ;  /* 0x0000001fff057819 */ /* 0x000fc80000011400 */
[----:B------:R-:W-:-:S04]  /*00b0*/  LEA.HI R2, R5, R0, RZ, 0x6 ;  /* 0x0000000005027211 */ /* 0x000fc800078f30ff */
[----:B------:R-:W-:Y:S02]  /*00c0*/  SHF.R.S32.HI R4, RZ, 0x6, R2 ;  /* 0x00000006ff047819 */ /* 0x000fe40000011402 */
[----:B------:R-:W-:Y:S02]  /*00d0*/  LOP3.LUT R7, R2, 0xffffffc0, RZ, 0xc0, !PT ;  /* 0xffffffc002077812 */ /* 0x000fe400078ec0ff */
[----:B------:R-:W-:-:S04]  /*00e0*/  LEA.HI R5, R4, R4, RZ, 0x6 ;  /* 0x0000000404057211 */ /* 0x000fc800078f30ff */
[----:B------:R-:W-:-:S05]  /*00f0*/  LOP3.LUT R5, R5, 0xffffffc0, RZ, 0xc0, !PT ;  /* 0xffffffc005057812 */ /* 0x000fca00078ec0ff */
[----:B------:R-:W-:-:S04]  /*0100*/  IMAD.IADD R5, R4, 0x1, -R5 ;  /* 0x0000000104057824 */ /* 0x000fc800078e0a05 */
[----:B--2---:R-:W-:Y:S02]  /*0110*/  IMAD.WIDE R14, R5, 0x8, R14 ;  /* 0x00000008050e7825 */ /* 0x004fe400078e020e */
[----:B------:R-:W1:Y:S04]  /*0120*/  LDC.64 R4, c[0x0][0x228] ;  /* 0x00008a00ff047b82 */ /* 0x000e680000000a00 */
[----:B------:R-:W2:Y:S01]  /*0130*/  LDG.E.EL.64 R14, desc[UR4][R14.64] ;  /* 0x000000040e0e7981 */ /* 0x000ea2000c2e1b00 */
[----:B------:R-:W-:-:S04]  /*0140*/  IMAD.IADD R12, R0, 0x1, -R7 ;  /* 0x00000001000c7824 */ /* 0x000fc800078e0a07 */
[----:B----4-:R-:W-:-:S06]  /*0150*/  IMAD.WIDE R8, R12, 0x8, R8 ;  /* 0x000000080c087825 */ /* 0x010fcc00078e0208 */
[----:B------:R-:W3:Y:S01]  /*0160*/  LDG.E.EL.128 R8, desc[UR4][R8.64] ;  /* 0x0000000408087981 */ /* 0x000ee2000c2e1d00 */
[----:B-1----:R-:W-:-:S06]  /*0170*/  IMAD.WIDE R4, R12, 0x8, R4 ;  /* 0x000000080c047825 */ /* 0x002fcc00078e0204 */
[----:B------:R-:W4:Y:S01]  /*0180*/  LDG.E.EL.128 R4, desc[UR4][R4.64] ;  /* 0x0000000404047981 */ /* 0x000f22000c2e1d00 */
[----:B------:R-:W-:-:S04]  /*0190*/  SHF.R.S32.HI R3, RZ, 0x16, R3 ;  /* 0x00000016ff037819 */ /* 0x000fc80000011403 */
[----:B------:R-:W-:-:S04]  /*01a0*/  SGXT R3, R3, 0x1 ;  /* 0x000000010303781a */ /* 0x000fc80000000200 */
[----:B------:R-:W-:Y:S02]  /*01b0*/  LEA.HI R3, R3, R0, RZ, 0xc ;  /* 0x0000000003037211 */ /* 0x000fe400078f60ff */
[----:B--2---:R-:W-:-:S04]  /*01c0*/  SHF.R.U32.HI R13, RZ, 0x1a, R15 ;  /* 0x0000001aff0d7819 */ /* 0x004fc8000001160f */
[----:B------:R-:W-:-:S04]  /*01d0*/  LOP3.LUT R13, R13, 0x20, RZ, 0xc0, !PT ;  /* 0x000000200d0d7812 */ /* 0x000fc800078ec0ff */
[----:B------:R-:W-:Y:S02]  /*01e0*/  IADD3 R16, P0, R14, R13, RZ ;  /* 0x0000000d0e107210 */ /* 0x000fe40007f1e0ff */
[----:B---3--:R-:W-:-:S03]  /*01f0*/  SHF.R.U32.HI R19, RZ, 0x18, R9 ;  /* 0x00000018ff137819 */ /* 0x008fc60000011609 */
[----:B------:R-:W-:Y:S01]  /*0200*/  IMAD.X R13, RZ, RZ, R15, P0 ;  /* 0x000000ffff0d7224 */ /* 0x000fe200000e060f */
[----:B------:R-:W-:Y:S01]  /*0210*/  LEA R2, P0, R8, UR6, 0x2 ;  /* 0x0000000608027c11 */ /* 0x000fe2000f8010ff */
[----:B------:R-:W-:Y:S01]  /*0220*/  IMAD.SHL.U32 R14, R16, 0x80, RZ ;  /* 0x00000080100e7824 */ /* 0x000fe200078e00ff */
[----:B------:R-:W-:Y:S02]  /*0230*/  SHF.R.U32.HI R15, RZ, 0x18, R11 ;  /* 0x00000018ff0f7819 */ /* 0x000fe4000001160b */
[----:B------:R-:W-:Y:S02]  /*0240*/  LEA R17, P1, R10, UR6, 0x2 ;  /* 0x000000060a117c11 */ /* 0x000fe4000f8210ff */
[----:B------:R-:W-:Y:S02]  /*0250*/  LEA.HI.X R18, R8, UR7, R9, 0x2, P0 ;  /* 0x0000000708127c11 */ /* 0x000fe400080f1409 */
[----:B------:R-:W-:Y:S02]  /*0260*/  SHF.L.U64.HI R13, R16, 0x7, R13 ;  /* 0x00000007100d7819 */ /* 0x000fe4000001020d */
[----:B------:R-:W-:-:S02]  /*0270*/  LOP3.LUT R15, R15, 0x80, RZ, 0xc0, !PT ;  /* 0x000000800f0f7812 */ /* 0x000fc400078ec0ff */
[----:B----4-:R-:W-:Y:S02]  /*0280*/  LEA R9, P4, R4, UR6, 0x2 ;  /* 0x0000000604097c11 */ /* 0x010fe4000f8810ff */
[----:B------:R-:W-:Y:S02]  /*0290*/  LEA.HI.X R16, R10, UR7, R11, 0x2, P1 ;  /* 0x000000070a107c11 */ /* 0x000fe400088f140b */
[--C-:B------:R-:W-:Y:S02]  /*02a0*/  SHF.R.U32.HI R11, RZ, 0x18, R5.reuse ;  /* 0x00000018ff0b7819 */ /* 0x100fe40000011605 */
[----:B------:R-:W-:Y:S02]  /*02b0*/  LEA.HI.X R20, R4, UR7, R5, 0x2, P4 ;  /* 0x0000000704147c11 */ /* 0x000fe4000a0f1405 */
[----:B------:R-:W1:Y:S01]  /*02c0*/  LDC.64 R4, c[0x0][0x230] ;  /* 0x00008c00ff047b82 */ /* 0x000e620000000a00 */
[----:B------:R-:W-:Y:S02]  /*02d0*/  IADD3 R8, P2, P3, R14, R17, R15 ;  /* 0x000000110e087210 */ /* 0x000fe40007b5e00f */
[----:B------:R-:W-:-:S02]  /*02e0*/  LOP3.LUT R19, R19, 0x80, RZ, 0xc0, !PT ;  /* 0x0000008013137812 */ /* 0x000fc400078ec0ff */
[----:B------:R-:W-:Y:S02]  /*02f0*/  LEA R15, P4, R6, UR6, 0x2 ;  /* 0x00000006060f7c11 */ /* 0x000fe4000f8810ff */
[----:B------:R-:W-:Y:S02]  /*0300*/  SHF.R.U32.HI R10, RZ, 0x18, R7 ;  /* 0x00000018ff0a7819 */ /* 0x000fe40000011607 */
[----:B------:R-:W-:Y:S02]  /*0310*/  LOP3.LUT R11, R11, 0x80, RZ, 0xc0, !PT ;  /* 0x000000800b0b7812 */ /* 0x000fe400078ec0ff */
[----:B------:R-:W-:Y:S02]  /*0320*/  IADD3 R2, P0, P1, R14, R2, R19 ;  /* 0x000000020e027210 */ /* 0x000fe4000791e013 */
[----:B------:R-:W-:Y:S02]  /*0330*/  LEA.HI.X R22, R6, UR7, R7, 0x2, P4 ;  /* 0x0000000706167c11 */ /* 0x000fe4000a0f1407 */
[----:B------:R-:W-:-:S02]  /*0340*/  LOP3.LUT R7, R10, 0x80, RZ, 0xc0, !PT ;  /* 0x000000800a077812 */ /* 0x000fc400078ec0ff */
[C---:B------:R-:W-:Y:S02]  /*0350*/  IADD3 R6, P4, P5, R14.reuse, R9, R11 ;  /* 0x000000090e067210 */ /* 0x040fe40007d9e00b */
[----:B------:R-:W-:Y:S02]  /*0360*/  SHF.R.S32.HI R11, RZ, 0xc, R3 ;  /* 0x0000000cff0b7819 */ /* 0x000fe40000011403 */
[----:B------:R-:W-:Y:S02]  /*0370*/  IADD3.X R3, R13, R18, RZ, P0, P1 ;  /* 0x000000120d037210 */ /* 0x000fe400007e24ff */
[----:B------:R-:W-:Y:S01]  /*0380*/  IADD3 R10, P0, P1, R14, R15, R7 ;  /* 0x0000000f0e0a7210 */ /* 0x000fe2000791e007 */
[----:B------:R-:W-:Y:S01]  /*0390*/  IMAD.SHL.U32 R15, R11, 0x400, RZ ;  /* 0x000004000b0f7824 */ /* 0x000fe200078e00ff */
[C---:B------:R-:W-:Y:S02]  /*03a0*/  IADD3.X R9, R13.reuse, R16, RZ, P2, P3 ;  /* 0x000000100d097210 */ /* 0x040fe400017e64ff */
[----:B------:R-:W-:Y:S01]  /*03b0*/  IADD3.X R7, R13, R20, RZ, P4, P5 ;  /* 0x000000140d077210 */ /* 0x000fe200027ea4ff */
[----:B------:R-:W-:Y:S01]  /*03c0*/  IMAD.WIDE R2, R15, 0x4, R2 ;  /* 0x000000040f027825 */ /* 0x000fe200078e0202 */
[----:B------:R-:W-:-:S03]  /*03d0*/  IADD3.X R11, R13, R22, RZ, P0, P1 ;  /* 0x000000160d0b7210 */ /* 0x000fc600007e24ff */
[C---:B------:R-:W-:Y:S02]  /*03e0*/  IMAD.WIDE R8, R15.reuse, 0x4, R8 ;  /* 0x000000040f087825 */ /* 0x040fe400078e0208 */
[----:B------:R-:W2:Y:S02]  /*03f0*/  LDG.E.EL R3, desc[UR4][R2.64] ;  /* 0x0000000402037981 */ /* 0x000ea4000c2e1900 */
[C---:B------:R-:W-:Y:S02]  /*0400*/  IMAD.WIDE R6, R15.reuse, 0x4, R6 ;  /* 0x000000040f067825 */ /* 0x040fe400078e0206 */
[----:B------:R-:W3:Y:S02]  /*0410*/  LDG.E.EL R8, desc[UR4][R8.64] ;  /* 0x0000000408087981 */ /* 0x000ee4000c2e1900 */
[----:B------:R-:W-:Y:S02]  /*0420*/  IMAD.WIDE R10, R15, 0x4, R10 ;  /* 0x000000040f0a7825 */ /* 0x000fe400078e020a */
[----:B------:R-:W2:Y:S02]  /*0430*/  LDG.E.EL R6, desc[UR4][R6.64] ;  /* 0x0000000406067981 */ /* 0x000ea4000c2e1900 */
[----:B-1----:R-:W-:-:S02]  /*0440*/  IMAD.WIDE R4, R12, 0x4, R4 ;  /* 0x000000040c047825 */ /* 0x002fc400078e0204 */
[----:B------:R-:W3:Y:S01]  /*0450*/  LDG.E.EL R11, desc[UR4][R10.64] ;  /* 0x000000040a0b7981 */ /* 0x000ee2000c2e1900 */
[----:B------:R-:W1:Y:S03]  /*0460*/  LDC.64 R12, c[0x0][0x238] ;  /* 0x00008e00ff0c7b82 */ /* 0x000e660000000a00 */
[----:B------:R-:W4:Y:S01]  /*0470*/  LDG.E.EL.64 R4, desc[UR4][R4.64] ;  /* 0x0000000404047981 */ /* 0x000f22000c2e1b00 */
[----:B-1----:R-:W-:-:S04]  /*0480*/  IMAD.WIDE R12, R0, 0x4, R12 ;  /* 0x00000004000c7825 */ /* 0x002fc800078e020c */
[----:B--2---:R-:W-:Y:S01]  /*0490*/  FADD R14, -R3, R6 ;  /* 0x00000006030e7221 */ /* 0x004fe20000000100 */
[----:B---3--:R-:W-:-:S03]  /*04a0*/  FADD R15, -R8, R11 ;  /* 0x0000000b080f7221 */ /* 0x008fc60000000100 */
[----:B----4-:R-:W-:Y:S01]  /*04b0*/  FFMA R14, R4, R14, R3 ;  /* 0x0000000e040e7223 */ /* 0x010fe20000000003 */
[----:B------:R-:W-:-:S05]  /*04c0*/  FFMA R15, R5, R15, R8 ;  /* 0x0000000f050f7223 */ /* 0x000fca0000000008 */
[----:B------:R-:W-:Y:S01]  /*04d0*/  STG.E.64 desc[UR4][R12.64], R14 ;  /* 0x0000000e0c007986 */ /* 0x000fe2000c101b04 */
[----:B------:R-:W-:Y:S05]  /*04e0*/  EXIT ;  /* 0x000000000000794d */ /* 0x000fea0003800000 */
.L_x_0:
[----:B------:R-:W-:-:S00]  /*04f0*/  BRA `(.L_x_0) ;  /* 0xfffffffc00fc7947 */ /* 0x000fc0000383ffff */
[----:B------:R-:W-:-:S00]  /*0500*/  NOP ;  /* 0x0000000000007918 */ /* 0x000fc00000000000 */
[----:B------:R-:W-:-:S00]  /*0510*/  NOP ;  /* 0x0000000000007918 */ /* 0x000fc00000000000 */
[----:B------:R-:W-:-:S00]  /*0520*/  NOP ;  /* 0x0000000000007918 */ /* 0x000fc00000000000 */
[----:B------:R-:W-:-:S00]  /*0530*/  NOP ;  /* 0x0000000000007918 */ /* 0x000fc00000000000 */
[----:B------:R-:W-:-:S00]  /*0540*/  NOP ;  /* 0x0000000000007918 */ /* 0x000fc00000000000 */
[----:B------:R-:W-:-:S00]  /*0550*/  NOP ;  /* 0x0000000000007918 */ /* 0x000fc00000000000 */
[----:B------:R-:W-:-:S00]  /*0560*/  NOP ;  /* 0x0000000000007918 */ /* 0x000fc00000000000 */
[----:B------:R-:W-:-:S00]  /*0570*/  NOP ;  /* 0x0000000000007918 */ /* 0x000fc00000000000 */
.L_x_1:


//--------------------- .nv.constant0.triton_poi_fused__unsafe_index_add_mul_sub_50 --------------------------
	.section	.nv.constant0.triton_poi_fused__unsafe_index_add_mul_sub_50,"a",@progbits
	.sectionflags	@""
	.align	4
.nv.constant0.triton_poi_fused__unsafe_index_add_mul_sub_50:
	.zero		580
